	.headerflags	@"EF_CUDA_TEXMODE_UNIFIED EF_CUDA_64BIT_ADDRESS EF_CUDA_ACCELERATORS EF_CUDA_SM90 EF_CUDA_VIRTUAL_SM(EF_CUDA_SM90)"
	.elftype	@"ET_EXEC"


//--------------------- .nv.info                  --------------------------
	.section	.nv.info,"",@"SHT_CUDA_INFO"
	.align	4


	//----- nvinfo : EIATTR_REGCOUNT
	.align		4
        /*0000*/ 	.byte	0x04, 0x2f
        /*0002*/ 	.short	(.L_3 - .L_2)
	.align		4
.L_2:
        /*0004*/ 	.word	index@(triton_poi_fused__native_batch_norm_legit_no_training_relu_19)
        /*0008*/ 	.word	0x00000024


	//----- nvinfo : EIATTR_MIN_STACK_SIZE
	.align		4
.L_3:
        /*000c*/ 	.byte	0x04, 0x12
        /*000e*/ 	.short	(.L_5 - .L_4)
	.align		4
.L_4:
        /*0010*/ 	.word	index@(triton_poi_fused__native_batch_norm_legit_no_training_relu_19)
        /*0014*/ 	.word	0x00000000


	//----- nvinfo : EIATTR_FRAME_SIZE
	.align		4
.L_5:
        /*0018*/ 	.byte	0x04, 0x11
        /*001a*/ 	.short	(.L_7 - .L_6)
	.align		4
.L_6:
        /*001c*/ 	.word	index@(triton_poi_fused__native_batch_norm_legit_no_training_relu_19)
        /*0020*/ 	.word	0x00000000


	//----- nvinfo : EIATTR_MIN_STACK_SIZE
	.align		4
.L_7:
        /*0024*/ 	.byte	0x04, 0x12
        /*0026*/ 	.short	(.L_9 - .L_8)
	.align		4
.L_8:
        /*0028*/ 	.word	index@(triton_poi_fused__native_batch_norm_legit_no_training_relu_19)
        /*002c*/ 	.word	0x00000000
.L_9:


//--------------------- .nv.info.triton_poi_fused__native_batch_norm_legit_no_training_relu_19 --------------------------
	.section	.nv.info.triton_poi_fused__native_batch_norm_legit_no_training_relu_19,"",@"SHT_CUDA_INFO"
	.sectionflags	@""
	.align	4


	//----- nvinfo : EIATTR_CUDA_API_VERSION
	.align		4
        /*0000*/ 	.byte	0x04, 0x37
        /*0002*/ 	.short	(.L_11 - .L_10)
.L_10:
        /*0004*/ 	.word	0x0000007c


	//----- nvinfo : EIATTR_KPARAM_INFO
	.align		4
.L_11:
        /*0008*/ 	.byte	0x04, 0x17
        /*000a*/ 	.short	(.L_13 - .L_12)
.L_12:
        /*000c*/ 	.word	0x00000000
        /*0010*/ 	.short	0x0006
        /*0012*/ 	.short	0x0030
        /*0014*/ 	.byte	0x00, 0xf0, 0x11, 0x00


	//----- nvinfo : EIATTR_KPARAM_INFO
	.align		4
.L_13:
        /*0018*/ 	.byte	0x04, 0x17
        /*001a*/ 	.short	(.L_15 - .L_14)
.L_14:
        /*001c*/ 	.word	0x00000000
        /*0020*/ 	.short	0x0005
        /*0022*/ 	.short	0x0028
        /*0024*/ 	.byte	0x00, 0xf4, 0x21, 0x00


	//----- nvinfo : EIATTR_KPARAM_INFO
	.align		4
.L_15:
        /*0028*/ 	.byte	0x04, 0x17
        /*002a*/ 	.short	(.L_17 - .L_16)
.L_16:
        /*002c*/ 	.word	0x00000000
        /*0030*/ 	.short	0x0004
        /*0032*/ 	.short	0x0020
        /*0034*/ 	.byte	0x00, 0xf4, 0x21, 0x00


	//----- nvinfo : EIATTR_KPARAM_INFO
	.align		4
.L_17:
        /*0038*/ 	.byte	0x04, 0x17
        /*003a*/ 	.short	(.L_19 - .L_18)
.L_18:
        /*003c*/ 	.word	0x00000000
        /*0040*/ 	.short	0x0003
        /*0042*/ 	.short	0x0018
        /*0044*/ 	.byte	0x00, 0xf4, 0x21, 0x00


	//----- nvinfo : EIATTR_KPARAM_INFO
	.align		4
.L_19:
        /*0048*/ 	.byte	0x04, 0x17
        /*004a*/ 	.short	(.L_21 - .L_20)
.L_20:
        /*004c*/ 	.word	0x00000000
        /*0050*/ 	.short	0x0002
        /*0052*/ 	.short	0x0010
        /*0054*/ 	.byte	0x00, 0xf4, 0x21, 0x00


	//----- nvinfo : EIATTR_KPARAM_INFO
	.align		4
.L_21:
        /*0058*/ 	.byte	0x04, 0x17
        /*005a*/ 	.short	(.L_23 - .L_22)
.L_22:
        /*005c*/ 	.word	0x00000000
        /*0060*/ 	.short	0x0001
        /*0062*/ 	.short	0x0008
        /*0064*/ 	.byte	0x00, 0xf4, 0x21, 0x00


	//----- nvinfo : EIATTR_KPARAM_INFO
	.align		4
.L_23:
        /*0068*/ 	.byte	0x04, 0x17
        /*006a*/ 	.short	(.L_25 - .L_24)
.L_24:
        /*006c*/ 	.word	0x00000000
        /*0070*/ 	.short	0x0000
        /*0072*/ 	.short	0x0000
        /*0074*/ 	.byte	0x00, 0xf4, 0x21, 0x00


	//----- nvinfo : EIATTR_SPARSE_MMA_MASK
	.align		4
.L_25:
        /*0078*/ 	.byte	0x03, 0x50
        /*007a*/ 	.short	0x0000


	//----- nvinfo : EIATTR_MAXREG_COUNT
	.align		4
        /*007c*/ 	.byte	0x03, 0x1b
        /*007e*/ 	.short	0x00ff


	//----- nvinfo : EIATTR_EXIT_INSTR_OFFSETS
	.align		4
        /*0080*/ 	.byte	0x04, 0x1c
        /*0082*/ 	.short	(.L_27 - .L_26)


	//   ....[0]....
.L_26:
        /*0084*/ 	.word	0x00000b30


	//   ....[1]....
        /*0088*/ 	.word	0x00000b50


	//----- nvinfo : EIATTR_REQNTID
	.align		4
.L_27:
        /*008c*/ 	.byte	0x04, 0x10
        /*008e*/ 	.short	(.L_29 - .L_28)
.L_28:
        /*0090*/ 	.word	0x00000080
        /*0094*/ 	.word	0x00000001
        /*0098*/ 	.word	0x00000001


	//----- nvinfo : EIATTR_CBANK_PARAM_SIZE
	.align		4
.L_29:
        /*009c*/ 	.byte	0x03, 0x19
        /*009e*/ 	.short	0x0034


	//----- nvinfo : EIATTR_PARAM_CBANK
	.align		4
        /*00a0*/ 	.byte	0x04, 0x0a
        /*00a2*/ 	.short	(.L_31 - .L_30)
	.align		4
.L_30:
        /*00a4*/ 	.word	index@(.nv.constant0.triton_poi_fused__native_batch_norm_legit_no_training_relu_19)
        /*00a8*/ 	.short	0x0210
        /*00aa*/ 	.short	0x0034


	//----- nvinfo : EIATTR_SW_WAR
	.align		4
.L_31:
        /*00ac*/ 	.byte	0x04, 0x36
        /*00ae*/ 	.short	(.L_33 - .L_32)
.L_32:
        /*00b0*/ 	.word	0x00000008
.L_33:


//--------------------- .nv.callgraph             --------------------------
	.section	.nv.callgraph,"",@"SHT_CUDA_CALLGRAPH"
	.align	4
	.sectionentsize	8
	.align		4
        /*0000*/ 	.word	0x00000000
	.align		4
        /*0004*/ 	.word	0xffffffff
	.align		4
        /*0008*/ 	.word	0x00000000
	.align		4
        /*000c*/ 	.word	0xfffffffe
	.align		4
        /*0010*/ 	.word	0x00000000
	.align		4
        /*0014*/ 	.word	0xfffffffd
	.align		4
        /*0018*/ 	.word	0x00000000
	.align		4
        /*001c*/ 	.word	0xfffffffc


//--------------------- .nv.constant4             --------------------------
	.section	.nv.constant4,"a",@progbits
	.align	8
	.align		8
.nv.constant4:
        /*0000*/ 	.dword	_$_str
	.align		8
        /*0008*/ 	.dword	_$_str_$_2


//--------------------- .text.triton_poi_fused__native_batch_norm_legit_no_training_relu_19 --------------------------
	.section	.text.triton_poi_fused__native_batch_norm_legit_no_training_relu_19,"ax",@progbits
	.align	128
        .global         triton_poi_fused__native_batch_norm_legit_no_training_relu_19
        .type           triton_poi_fused__native_batch_norm_legit_no_training_relu_19,@function
        .size           triton_poi_fused__native_batch_norm_legit_no_training_relu_19,(.L_x_1 - triton_poi_fused__native_batch_norm_legit_no_training_relu_19)
        .other          triton_poi_fused__native_batch_norm_legit_no_training_relu_19,@"STO_CUDA_ENTRY STV_DEFAULT"
triton_poi_fused__native_batch_norm_legit_no_training_relu_19:
.text.triton_poi_fused__native_batch_norm_legit_no_training_relu_19:
[----:B------:R-:W0:Y:S02]  /*0000*/  LDC R1, c[0x0][0x28] ;  /* 0x00000a00ff017b82 */ /* 0x000e240000000800 */
[----:B------:R-:W1:Y:S01]  /*0010*/  S2R R0, SR_TID.X ;  /* 0x0000000000007919 */ /* 0x000e620000002100 */
[----:B------:R-:W2:Y:S01]  /*0020*/  LDC.64 R28, c[0x0][0x220] ;  /* 0x00008800ff1c7b82 */ /* 0x000ea20000000a00 */
[----:B------:R-:W3:Y:S07]  /*0030*/  S2R R3, SR_CTAID.X ;  /* 0x0000000000037919 */ /* 0x000eee0000002500 */
[----:B------:R-:W4:Y:S01]  /*0040*/  LDC.64 R32, c[0x0][0x210] ;  /* 0x00008400ff207b82 */ /* 0x000f220000000a00 */
[----:B------:R-:W-:Y:S01]  /*0050*/  ULDC.64 UR4, c[0x0][0x208] ;  /* 0x0000820000047ab9 */ /* 0x000fe20000000a00 */
[----:B------:R-:W-:-:S02]  /*0060*/  CS2R R4, SRZ ;  /* 0x0000000000047805 */ /* 0x000fc4000001ff00 */
[----:B------:R-:W-:Y:S02]  /*0070*/  CS2R R6, SRZ ;  /* 0x0000000000067805 */ /* 0x000fe4000001ff00 */
[----:B------:R-:W-:Y:S02]  /*0080*/  CS2R R8, SRZ ;  /* 0x0000000000087805 */ /* 0x000fe4000001ff00 */
[----:B------:R-:W-:Y:S01]  /*0090*/  CS2R R10, SRZ ;  /* 0x00000000000a7805 */ /* 0x000fe2000001ff00 */
[----:B------:R-:W5:Y:S01]  /*00a0*/  LDC.64 R30, c[0x0][0x218] ;  /* 0x00008600ff1e7b82 */ /* 0x000f620000000a00 */
[----:B-1----:R-:W-:-:S04]  /*00b0*/  SHF.L.U32 R0, R0, 0x2, RZ ;  /* 0x0000000200007819 */ /* 0x002fc800000006ff */
[----:B------:R-:W-:Y:S02]  /*00c0*/  LOP3.LUT R0, R0, 0x1fc, RZ, 0xc0, !PT ;  /* 0x000001fc00007812 */ /* 0x000fe400078ec0ff */
[----:B---3--:R-:W-:Y:S02]  /*00d0*/  SHF.R.S32.HI R2, RZ, 0x15, R3 ;  /* 0x00000015ff027819 */ /* 0x008fe40000011403 */
[----:B------:R-:W-:Y:S02]  /*00e0*/  LEA R0, R3, R0, 0xa ;  /* 0x0000000003007211 */ /* 0x000fe400078e50ff */
[----:B------:R-:W-:Y:S02]  /*00f0*/  SGXT R3, R2, 0x1 ;  /* 0x000000010203781a */ /* 0x000fe40000000200 */
[----:B------:R-:W-:Y:S02]  /*0100*/  ISETP.GE.AND P1, PT, R0, 0x74480, PT ;  /* 0x000744800000780c */ /* 0x000fe40003f26270 */
[----:B------:R-:W-:-:S02]  /*0110*/  CS2R R12, SRZ ;  /* 0x00000000000c7805 */ /* 0x000fc4000001ff00 */
[----:B------:R-:W-:Y:S02]  /*0120*/  LEA.HI R3, R3, R0, RZ, 0x5 ;  /* 0x0000000003037211 */ /* 0x000fe400078f28ff */
[----:B------:R-:W-:Y:S01]  /*0130*/  CS2R R14, SRZ ;  /* 0x00000000000e7805 */ /* 0x000fe2000001ff00 */
[----:B----4-:R-:W-:Y:S01]  /*0140*/  IMAD.WIDE R32, R0, 0x4, R32 ;  /* 0x0000000400207825 */ /* 0x010fe200078e0220 */
[----:B------:R-:W-:-:S04]  /*0150*/  LOP3.LUT R3, R3, 0xffffffe0, RZ, 0xc0, !PT ;  /* 0xffffffe003037812 */ /* 0x000fc800078ec0ff */
[----:B------:R-:W-:Y:S01]  /*0160*/  IADD3 R2, R0, -R3, RZ ;  /* 0x8000000300027210 */ /* 0x000fe20007ffe0ff */
[----:B------:R-:W3:Y:S04]  /*0170*/  @!P1 LDG.E.128 R4, desc[UR4][R32.64] ;  /* 0x0000000420049981 */ /* 0x000ee8000c1e1d00 */
[----:B--2---:R-:W-:-:S04]  /*0180*/  IMAD.WIDE R28, R2, 0x4, R28 ;  /* 0x00000004021c7825 */ /* 0x004fc800078e021c */
[----:B-----5:R-:W-:Y:S01]  /*0190*/  IMAD.WIDE R30, R2, 0x4, R30 ;  /* 0x00000004021e7825 */ /* 0x020fe200078e021e */
[----:B------:R-:W2:Y:S04]  /*01a0*/  @!P1 LDG.E.EL.128 R12, desc[UR4][R28.64] ;  /* 0x000000041c0c9981 */ /* 0x000ea8000c2e1d00 */
[----:B------:R-:W3:Y:S01]  /*01b0*/  @!P1 LDG.E.EL.128 R8, desc[UR4][R30.64] ;  /* 0x000000041e089981 */ /* 0x000ee2000c2e1d00 */
[----:B------:R-:W-:-:S04]  /*01c0*/  IADD3 R3, R0, 0x200, RZ ;  /* 0x0000020000037810 */ /* 0x000fc80007ffe0ff */
[----:B------:R-:W-:Y:S02]  /*01d0*/  ISETP.GE.AND P0, PT, R3, 0x74480, PT ;  /* 0x000744800300780c */ /* 0x000fe40003f06270 */
[----:B------:R-:W-:Y:S02]  /*01e0*/  CS2R R24, SRZ ;  /* 0x0000000000187805 */ /* 0x000fe4000001ff00 */
[----:B------:R-:W-:Y:S02]  /*01f0*/  CS2R R26, SRZ ;  /* 0x00000000001a7805 */ /* 0x000fe4000001ff00 */
[----:B------:R-:W-:Y:S02]  /*0200*/  CS2R R16, SRZ ;  /* 0x0000000000107805 */ /* 0x000fe4000001ff00 */
[----:B------:R-:W-:Y:S02]  /*0210*/  CS2R R18, SRZ ;  /* 0x0000000000127805 */ /* 0x000fe4000001ff00 */
[----:B------:R-:W-:-:S02]  /*0220*/  CS2R R20, SRZ ;  /* 0x0000000000147805 */ /* 0x000fc4000001ff00 */
[----:B------:R-:W-:Y:S01]  /*0230*/  CS2R R22, SRZ ;  /* 0x0000000000167805 */ /* 0x000fe2000001ff00 */
[----:B------:R-:W4:Y:S04]  /*0240*/  @!P0 LDG.E.EL.128 R24, desc[UR4][R28.64] ;  /* 0x000000041c188981 */ /* 0x000f28000c2e1d00 */
[----:B------:R-:W5:Y:S04]  /*0250*/  @!P0 LDG.E.128 R16, desc[UR4][R32.64+0x800] ;  /* 0x0008000420108981 */ /* 0x000f68000c1e1d00 */
[----:B------:R1:W5:Y:S01]  /*0260*/  @!P0 LDG.E.EL.128 R20, desc[UR4][R30.64] ;  /* 0x000000041e148981 */ /* 0x000362000c2e1d00 */
[----:B------:R-:W-:Y:S01]  /*0270*/  HFMA2.MMA R3, -RZ, RZ, 1.625, 0 ;  /* 0x3e800000ff037435 */ /* 0x000fe200000001ff */
[----:B-1----:R-:W1:Y:S02]  /*0280*/  LDC.64 R30, c[0x0][0x230] ;  /* 0x00008c00ff1e7b82 */ /* 0x002e640000000a00 */
[----:B-1----:R-:W-:-:S04]  /*0290*/  IMAD.WIDE R30, R2, 0x4, R30 ;  /* 0x00000004021e7825 */ /* 0x002fc800078e021e */
[----:B--2---:R-:W-:Y:S01]  /*02a0*/  FADD R12, R12, 0.0010000000474974513054 ;  /* 0x3a83126f0c0c7421 */ /* 0x004fe20000000000 */
[----:B---3--:R-:W-:-:S05]  /*02b0*/  FADD R5, -R9, R5 ;  /* 0x0000000509057221 */ /* 0x008fca0000000100 */
[----:B------:R-:W1:Y:S01]  /*02c0*/  MUFU.SQRT R12, R12 ;  /* 0x0000000c000c7308 */ /* 0x000e620000002000 */
[----:B------:R-:W-:Y:S01]  /*02d0*/  FADD R9, R13, 0.0010000000474974513054 ;  /* 0x3a83126f0d097421 */ /* 0x000fe20000000000 */
[----:B------:R-:W-:Y:S01]  /*02e0*/  FADD R4, -R8, R4 ;  /* 0x0000000408047221 */ /* 0x000fe20000000100 */
[----:B------:R-:W-:Y:S01]  /*02f0*/  FADD R8, R14, 0.0010000000474974513054 ;  /* 0x3a83126f0e087421 */ /* 0x000fe20000000000 */
[----:B------:R-:W-:-:S04]  /*0300*/  FADD R14, R15, 0.0010000000474974513054 ;  /* 0x3a83126f0f0e7421 */ /* 0x000fc80000000000 */
[----:B------:R-:W2:Y:S01]  /*0310*/  MUFU.SQRT R9, R9 ;  /* 0x0000000900097308 */ /* 0x000ea20000002000 */
[----:B-1----:R-:W-:-:S07]  /*0320*/  FSETP.GT.AND P5, PT, R12, 8.50705917302346158658e+37, PT ;  /* 0x7e8000000c00780b */ /* 0x002fce0003fa4000 */
[----:B------:R-:W1:Y:S01]  /*0330*/  MUFU.SQRT R8, R8 ;  /* 0x0000000800087308 */ /* 0x000e620000002000 */
[----:B------:R-:W-:Y:S01]  /*0340*/  FSETP.GEU.AND P2, PT, R12, 1.175494350822287508e-38, PT ;  /* 0x008000000c00780b */ /* 0x000fe20003f4e000 */
[----:B----4-:R-:W-:-:S06]  /*0350*/  FADD R24, R24, 0.0010000000474974513054 ;  /* 0x3a83126f18187421 */ /* 0x010fcc0000000000 */
[----:B------:R-:W3:Y:S01]  /*0360*/  MUFU.SQRT R14, R14 ;  /* 0x0000000e000e7308 */ /* 0x000ee20000002000 */
[C---:B--2---:R-:W-:Y:S01]  /*0370*/  FSETP.GT.AND P3, PT, R9.reuse, 8.50705917302346158658e+37, PT ;  /* 0x7e8000000900780b */ /* 0x044fe20003f64000 */
[----:B------:R-:W-:Y:S01]  /*0380*/  FADD R10, -R10, R6 ;  /* 0x000000060a0a7221 */ /* 0x000fe20000000100 */
[----:B------:R-:W-:Y:S01]  /*0390*/  FSETP.GEU.AND P4, PT, R9, 1.175494350822287508e-38, PT ;  /* 0x008000000900780b */ /* 0x000fe20003f8e000 */
[----:B------:R-:W-:Y:S01]  /*03a0*/  @P5 FMUL R12, R12, 0.25 ;  /* 0x3e8000000c0c5820 */ /* 0x000fe20000400000 */
[----:B------:R-:W-:-:S03]  /*03b0*/  FSEL R6, R3, 1, P5 ;  /* 0x3f80000003067808 */ /* 0x000fc60002800000 */
[----:B------:R-:W2:Y:S01]  /*03c0*/  MUFU.SQRT R15, R24 ;  /* 0x00000018000f7308 */ /* 0x000ea20000002000 */
[----:B------:R-:W-:Y:S01]  /*03d0*/  FADD R13, R25, 0.0010000000474974513054 ;  /* 0x3a83126f190d7421 */ /* 0x000fe20000000000 */
[----:B------:R-:W-:Y:S01]  /*03e0*/  FADD R26, R26, 0.0010000000474974513054 ;  /* 0x3a83126f1a1a7421 */ /* 0x000fe20000000000 */
[----:B------:R-:W-:Y:S01]  /*03f0*/  @!P2 FMUL R12, R12, 16777216 ;  /* 0x4b8000000c0ca820 */ /* 0x000fe20000400000 */
[----:B------:R-:W-:Y:S01]  /*0400*/  @!P2 FMUL R6, R6, 16777216 ;  /* 0x4b8000000606a820 */ /* 0x000fe20000400000 */
[----:B-1----:R-:W-:Y:S01]  /*0410*/  FSETP.GT.AND P6, PT, R8, 8.50705917302346158658e+37, PT ;  /* 0x7e8000000800780b */ /* 0x002fe20003fc4000 */
[----:B-----5:R-:W-:Y:S01]  /*0420*/  FADD R16, -R20, R16 ;  /* 0x0000001014107221 */ /* 0x020fe20000000100 */
[----:B---3--:R-:W-:Y:S01]  /*0430*/  FSETP.GT.AND P2, PT, R14, 8.50705917302346158658e+37, PT ;  /* 0x7e8000000e00780b */ /* 0x008fe20003f44000 */
[----:B------:R-:W1:Y:S01]  /*0440*/  MUFU.SQRT R13, R13 ;  /* 0x0000000d000d7308 */ /* 0x000e620000002000 */
[----:B------:R-:W-:Y:S01]  /*0450*/  FSEL R20, R3, 1, P3 ;  /* 0x3f80000003147808 */ /* 0x000fe20001800000 */
[----:B------:R-:W-:Y:S01]  /*0460*/  @P3 FMUL R9, R9, 0.25 ;  /* 0x3e80000009093820 */ /* 0x000fe20000400000 */
[----:B------:R-:W-:-:S02]  /*0470*/  FSETP.GEU.AND P5, PT, R8, 1.175494350822287508e-38, PT ;  /* 0x008000000800780b */ /* 0x000fc40003fae000 */
[----:B------:R-:W-:-:S03]  /*0480*/  FSETP.GEU.AND P3, PT, R14, 1.175494350822287508e-38, PT ;  /* 0x008000000e00780b */ /* 0x000fc60003f6e000 */
[----:B------:R-:W3:Y:S01]  /*0490*/  MUFU.SQRT R25, R26 ;  /* 0x0000001a00197308 */ /* 0x000ee20000002000 */
[----:B------:R-:W-:Y:S01]  /*04a0*/  @!P4 FMUL R9, R9, 16777216 ;  /* 0x4b8000000909c820 */ /* 0x000fe20000400000 */
[----:B------:R-:W-:Y:S01]  /*04b0*/  @!P4 FMUL R20, R20, 16777216 ;  /* 0x4b8000001414c820 */ /* 0x000fe20000400000 */
[----:B--2---:R-:W-:Y:S01]  /*04c0*/  FSETP.GT.AND P4, PT, R15, 8.50705917302346158658e+37, PT ;  /* 0x7e8000000f00780b */ /* 0x004fe20003f84000 */
[----:B------:R-:W-:Y:S01]  /*04d0*/  FADD R11, -R11, R7 ;  /* 0x000000070b0b7221 */ /* 0x000fe20000000100 */
[C---:B------:R-:W-:Y:S01]  /*04e0*/  FSEL R24, R3.reuse, 1, P6 ;  /* 0x3f80000003187808 */ /* 0x040fe20003000000 */
[----:B------:R-:W-:Y:S02]  /*04f0*/  @P6 FMUL R8, R8, 0.25 ;  /* 0x3e80000008086820 */ /* 0x000fe40000400000 */
[----:B------:R2:W4:Y:S01]  /*0500*/  MUFU.RCP R7, R12 ;  /* 0x0000000c00077308 */ /* 0x0005220000001000 */
[----:B------:R-:W-:Y:S01]  /*0510*/  @P2 FMUL R14, R14, 0.25 ;  /* 0x3e8000000e0e2820 */ /* 0x000fe20000400000 */
[----:B------:R-:W-:Y:S01]  /*0520*/  @!P5 FMUL R8, R8, 16777216 ;  /* 0x4b8000000808d820 */ /* 0x000fe20000400000 */
[----:B------:R-:W-:Y:S01]  /*0530*/  @!P5 FMUL R24, R24, 16777216 ;  /* 0x4b8000001818d820 */ /* 0x000fe20000400000 */
[----:B--2---:R-:W-:Y:S01]  /*0540*/  FSEL R12, R3, 1, P2 ;  /* 0x3f800000030c7808 */ /* 0x004fe20001000000 */
[----:B------:R-:W-:Y:S01]  /*0550*/  @!P3 FMUL R14, R14, 16777216 ;  /* 0x4b8000000e0eb820 */ /* 0x000fe20000400000 */
[----:B-1----:R-:W-:-:S03]  /*0560*/  FSETP.GT.AND P5, PT, R13, 8.50705917302346158658e+37, PT ;  /* 0x7e8000000d00780b */ /* 0x002fc60003fa4000 */
[----:B------:R-:W-:Y:S01]  /*0570*/  @!P3 FMUL R12, R12, 16777216 ;  /* 0x4b8000000c0cb820 */ /* 0x000fe20000400000 */
[----:B---3--:R-:W-:Y:S01]  /*0580*/  FSETP.GT.AND P3, PT, R25, 8.50705917302346158658e+37, PT ;  /* 0x7e8000001900780b */ /* 0x008fe20003f64000 */
[----:B------:R-:W-:Y:S01]  /*0590*/  FADD R17, -R21, R17 ;  /* 0x0000001115117221 */ /* 0x000fe20000000100 */
[C---:B------:R-:W-:Y:S01]  /*05a0*/  FSETP.GEU.AND P6, PT, R15.reuse, 1.175494350822287508e-38, PT ;  /* 0x008000000f00780b */ /* 0x040fe20003fce000 */
[----:B------:R-:W-:Y:S01]  /*05b0*/  @P4 FMUL R15, R15, 0.25 ;  /* 0x3e8000000f0f4820 */ /* 0x000fe20000400000 */
[----:B------:R-:W-:Y:S01]  /*05c0*/  FSEL R21, R3, 1, P4 ;  /* 0x3f80000003157808 */ /* 0x000fe20002000000 */
[----:B------:R-:W1:Y:S01]  /*05d0*/  MUFU.RCP R29, R14 ;  /* 0x0000000e001d7308 */ /* 0x000e620000001000 */
[----:B------:R-:W-:Y:S02]  /*05e0*/  FSETP.GEU.AND P2, PT, R13, 1.175494350822287508e-38, PT ;  /* 0x008000000d00780b */ /* 0x000fe40003f4e000 */
[----:B------:R-:W-:Y:S01]  /*05f0*/  FSETP.GEU.AND P4, PT, R25, 1.175494350822287508e-38, PT ;  /* 0x008000001900780b */ /* 0x000fe20003f8e000 */
[----:B------:R-:W-:-:S04]  /*0600*/  FADD R23, -R23, R19 ;  /* 0x0000001317177221 */ /* 0x000fc80000000100 */
[----:B------:R-:W2:Y:S01]  /*0610*/  MUFU.RCP R33, R8 ;  /* 0x0000000800217308 */ /* 0x000ea20000001000 */
[----:B----4-:R-:W-:Y:S01]  /*0620*/  FMUL R19, R7, R6 ;  /* 0x0000000607137220 */ /* 0x010fe20000400000 */
[----:B------:R-:W-:Y:S01]  /*0630*/  @P5 FMUL R13, R13, 0.25 ;  /* 0x3e8000000d0d5820 */ /* 0x000fe20000400000 */
[----:B------:R-:W3:Y:S01]  /*0640*/  LDC.64 R6, c[0x0][0x228] ;  /* 0x00008a00ff067b82 */ /* 0x000ee20000000a00 */
[----:B------:R-:W-:-:S04]  /*0650*/  @P3 FMUL R25, R25, 0.25 ;  /* 0x3e80000019193820 */ /* 0x000fc80000400000 */
[----:B------:R-:W4:Y:S01]  /*0660*/  MUFU.RCP R9, R9 ;  /* 0x0000000900097308 */ /* 0x000f220000001000 */
[----:B------:R-:W-:Y:S01]  /*0670*/  @!P6 FMUL R15, R15, 16777216 ;  /* 0x4b8000000f0fe820 */ /* 0x000fe20000400000 */
[----:B------:R-:W-:Y:S01]  /*0680*/  @!P2 FMUL R13, R13, 16777216 ;  /* 0x4b8000000d0da820 */ /* 0x000fe20000400000 */
[----:B------:R-:W-:Y:S01]  /*0690*/  @!P4 FMUL R25, R25, 16777216 ;  /* 0x4b8000001919c820 */ /* 0x000fe20000400000 */
[----:B-1----:R-:W-:Y:S01]  /*06a0*/  FMUL R12, R29, R12 ;  /* 0x0000000c1d0c7220 */ /* 0x002fe20000400000 */
[----:B--2---:R-:W-:-:S03]  /*06b0*/  FMUL R33, R33, R24 ;  /* 0x0000001821217220 */ /* 0x004fc60000400000 */
[----:B------:R1:W2:Y:S08]  /*06c0*/  MUFU.RCP R8, R15 ;  /* 0x0000000f00087308 */ /* 0x0002b00000001000 */
[----:B------:R-:W5:Y:S01]  /*06d0*/  MUFU.RCP R26, R13 ;  /* 0x0000000d001a7308 */ /* 0x000f620000001000 */
[----:B----4-:R-:W-:Y:S01]  /*06e0*/  FMUL R24, R9, R20 ;  /* 0x0000001409187220 */ /* 0x010fe20000400000 */
[----:B-1----:R-:W-:-:S06]  /*06f0*/  FMUL R15, R33, R10 ;  /* 0x0000000a210f7220 */ /* 0x002fcc0000400000 */
[----:B------:R2:W1:Y:S01]  /*0700*/  MUFU.RCP R29, R25 ;  /* 0x00000019001d7308 */ /* 0x0004620000001000 */
[C---:B------:R-:W-:Y:S02]  /*0710*/  FSEL R9, R3.reuse, 1, P5 ;  /* 0x3f80000003097808 */ /* 0x040fe40002800000 */
[----:B------:R-:W-:Y:S01]  /*0720*/  FSEL R10, R3, 1, P3 ;  /* 0x3f800000030a7808 */ /* 0x000fe20001800000 */
[----:B------:R-:W-:Y:S02]  /*0730*/  @!P6 FMUL R21, R21, 16777216 ;  /* 0x4b8000001515e820 */ /* 0x000fe40000400000 */
[----:B------:R-:W-:Y:S02]  /*0740*/  @!P2 FMUL R9, R9, 16777216 ;  /* 0x4b8000000909a820 */ /* 0x000fe40000400000 */
[----:B------:R-:W-:Y:S01]  /*0750*/  @!P4 FMUL R10, R10, 16777216 ;  /* 0x4b8000000a0ac820 */ /* 0x000fe20000400000 */
[----:B------:R-:W-:Y:S01]  /*0760*/  FMUL R12, R12, R11 ;  /* 0x0000000b0c0c7220 */ /* 0x000fe20000400000 */
[----:B------:R-:W-:Y:S01]  /*0770*/  FMUL R24, R24, R5 ;  /* 0x0000000518187220 */ /* 0x000fe20000400000 */
[----:B------:R-:W-:Y:S01]  /*0780*/  FMUL R19, R19, R4 ;  /* 0x0000000413137220 */ /* 0x000fe20000400000 */
[----:B--2---:R-:W-:Y:S01]  /*0790*/  FMUL R25, R8, R21 ;  /* 0x0000001508197220 */ /* 0x004fe20000400000 */
[----:B-----5:R-:W-:Y:S01]  /*07a0*/  FMUL R26, R26, R9 ;  /* 0x000000091a1a7220 */ /* 0x020fe20000400000 */
[----:B---3--:R-:W-:-:S04]  /*07b0*/  IMAD.WIDE R32, R2, 0x4, R6 ;  /* 0x0000000402207825 */ /* 0x008fc800078e0206 */
[----:B-1----:R-:W-:Y:S01]  /*07c0*/  FMUL R29, R29, R10 ;  /* 0x0000000a1d1d7220 */ /* 0x002fe20000400000 */
[----:B------:R-:W-:Y:S02]  /*07d0*/  CS2R R8, SRZ ;  /* 0x0000000000087805 */ /* 0x000fe4000001ff00 */
[----:B------:R-:W-:Y:S02]  /*07e0*/  CS2R R10, SRZ ;  /* 0x00000000000a7805 */ /* 0x000fe4000001ff00 */
[----:B------:R-:W-:Y:S02]  /*07f0*/  CS2R R4, SRZ ;  /* 0x0000000000047805 */ /* 0x000fe4000001ff00 */
[----:B------:R-:W-:Y:S02]  /*0800*/  CS2R R6, SRZ ;  /* 0x0000000000067805 */ /* 0x000fe4000001ff00 */
[----:B------:R-:W2:Y:S04]  /*0810*/  @!P1 LDG.E.EL.128 R8, desc[UR4][R32.64] ;  /* 0x0000000420089981 */ /* 0x000ea8000c2e1d00 */
[----:B------:R-:W2:Y:S01]  /*0820*/  @!P1 LDG.E.EL.128 R4, desc[UR4][R30.64] ;  /* 0x000000041e049981 */ /* 0x000ea2000c2e1d00 */
[----:B------:R-:W-:-:S04]  /*0830*/  FADD R27, R27, 0.0010000000474974513054 ;  /* 0x3a83126f1b1b7421 */ /* 0x000fc80000000000 */
[----:B------:R-:W1:Y:S02]  /*0840*/  MUFU.SQRT R20, R27 ;  /* 0x0000001b00147308 */ /* 0x000e640000002000 */
[C---:B-1----:R-:W-:Y:S02]  /*0850*/  FSETP.GT.AND P2, PT, R20.reuse, 8.50705917302346158658e+37, PT ;  /* 0x7e8000001400780b */ /* 0x042fe40003f44000 */
[----:B------:R-:W-:-:S11]  /*0860*/  FSETP.GEU.AND P3, PT, R20, 1.175494350822287508e-38, PT ;  /* 0x008000001400780b */ /* 0x000fd60003f6e000 */
[----:B------:R-:W-:-:S04]  /*0870*/  @P2 FMUL R20, R20, 0.25 ;  /* 0x3e80000014142820 */ /* 0x000fc80000400000 */
[----:B------:R-:W-:-:S06]  /*0880*/  @!P3 FMUL R20, R20, 16777216 ;  /* 0x4b8000001414b820 */ /* 0x000fcc0000400000 */
[----:B------:R-:W1:Y:S01]  /*0890*/  MUFU.RCP R20, R20 ;  /* 0x0000001400147308 */ /* 0x000e620000001000 */
[----:B------:R-:W-:-:S05]  /*08a0*/  FSEL R3, R3, 1, P2 ;  /* 0x3f80000003037808 */ /* 0x000fca0001000000 */
[----:B------:R-:W-:Y:S01]  /*08b0*/  @!P3 FMUL R3, R3, 16777216 ;  /* 0x4b8000000303b820 */ /* 0x000fe20000400000 */
[----:B------:R-:W-:-:S03]  /*08c0*/  FADD R18, -R22, R18 ;  /* 0x0000001216127221 */ /* 0x000fc60000000100 */
[----:B-1----:R-:W-:Y:S01]  /*08d0*/  FMUL R2, R20, R3 ;  /* 0x0000000314027220 */ /* 0x002fe20000400000 */
[----:B------:R-:W-:-:S03]  /*08e0*/  CS2R R20, SRZ ;  /* 0x0000000000147805 */ /* 0x000fc6000001ff00 */
[----:B------:R-:W-:Y:S01]  /*08f0*/  FMUL R2, R2, R23 ;  /* 0x0000001702027220 */ /* 0x000fe20000400000 */
[----:B------:R-:W-:-:S06]  /*0900*/  CS2R R22, SRZ ;  /* 0x0000000000167805 */ /* 0x000fcc000001ff00 */
[----:B------:R-:W3:Y:S01]  /*0910*/  @!P0 LDG.E.EL.128 R20, desc[UR4][R30.64] ;  /* 0x000000041e148981 */ /* 0x000ee2000c2e1d00 */
[----:B--2---:R-:W-:Y:S01]  /*0920*/  FFMA R6, R15, R10, R6 ;  /* 0x0000000a0f067223 */ /* 0x004fe20000000006 */
[----:B------:R-:W-:Y:S01]  /*0930*/  FFMA R7, R12, R11, R7 ;  /* 0x0000000b0c077223 */ /* 0x000fe20000000007 */
[----:B------:R-:W-:Y:S02]  /*0940*/  CS2R R12, SRZ ;  /* 0x00000000000c7805 */ /* 0x000fe4000001ff00 */
[----:B------:R-:W-:Y:S01]  /*0950*/  CS2R R14, SRZ ;  /* 0x00000000000e7805 */ /* 0x000fe2000001ff00 */
[----:B------:R-:W1:Y:S05]  /*0960*/  LDC.64 R10, c[0x0][0x238] ;  /* 0x00008e00ff0a7b82 */ /* 0x000e6a0000000a00 */
[----:B------:R-:W3:Y:S01]  /*0970*/  @!P0 LDG.E.EL.128 R12, desc[UR4][R32.64] ;  /* 0x00000004200c8981 */ /* 0x000ee2000c2e1d00 */
[----:B------:R-:W-:Y:S01]  /*0980*/  FFMA R5, R24, R9, R5 ;  /* 0x0000000918057223 */ /* 0x000fe20000000005 */
[----:B------:R-:W-:Y:S01]  /*0990*/  FFMA R4, R19, R8, R4 ;  /* 0x0000000813047223 */ /* 0x000fe20000000004 */
[----:B------:R-:W-:Y:S01]  /*09a0*/  FSETP.GEU.AND P2, PT, R7, RZ, PT ;  /* 0x000000ff0700720b */ /* 0x000fe20003f4e000 */
[----:B------:R-:W-:Y:S01]  /*09b0*/  FMUL R29, R29, R18 ;  /* 0x000000121d1d7220 */ /* 0x000fe20000400000 */
[----:B------:R-:W-:Y:S01]  /*09c0*/  FSETP.GEU.AND P3, PT, R6, RZ, PT ;  /* 0x000000ff0600720b */ /* 0x000fe20003f6e000 */
[----:B------:R-:W-:Y:S01]  /*09d0*/  FMUL R26, R26, R17 ;  /* 0x000000111a1a7220 */ /* 0x000fe20000400000 */
[----:B------:R-:W-:Y:S01]  /*09e0*/  FSETP.GEU.AND P4, PT, R5, RZ, PT ;  /* 0x000000ff0500720b */ /* 0x000fe20003f8e000 */
[----:B------:R-:W-:Y:S01]  /*09f0*/  FMUL R25, R25, R16 ;  /* 0x0000001019197220 */ /* 0x000fe20000400000 */
[----:B------:R-:W-:-:S02]  /*0a00*/  FSETP.GEU.AND P5, PT, R4, RZ, PT ;  /* 0x000000ff0400720b */ /* 0x000fc40003fae000 */
[----:B------:R-:W-:Y:S02]  /*0a10*/  SEL R7, R7, RZ, P2 ;  /* 0x000000ff07077207 */ /* 0x000fe40001000000 */
[----:B------:R-:W-:Y:S02]  /*0a20*/  SEL R6, R6, RZ, P3 ;  /* 0x000000ff06067207 */ /* 0x000fe40001800000 */
[----:B------:R-:W-:Y:S02]  /*0a30*/  SEL R5, R5, RZ, P4 ;  /* 0x000000ff05057207 */ /* 0x000fe40002000000 */
[----:B------:R-:W-:Y:S01]  /*0a40*/  SEL R4, R4, RZ, P5 ;  /* 0x000000ff04047207 */ /* 0x000fe20002800000 */
[----:B-1----:R-:W-:-:S05]  /*0a50*/  IMAD.WIDE R10, R0, 0x4, R10 ;  /* 0x00000004000a7825 */ /* 0x002fca00078e020a */
[----:B------:R1:W-:Y:S01]  /*0a60*/  @!P1 STG.E.128 desc[UR4][R10.64], R4 ;  /* 0x000000040a009986 */ /* 0x0003e2000c101d04 */
[----:B---3--:R-:W-:Y:S01]  /*0a70*/  FFMA R2, R2, R15, R23 ;  /* 0x0000000f02027223 */ /* 0x008fe20000000017 */
[----:B------:R-:W-:Y:S01]  /*0a80*/  FFMA R14, R29, R14, R22 ;  /* 0x0000000e1d0e7223 */ /* 0x000fe20000000016 */
[----:B------:R-:W-:Y:S01]  /*0a90*/  FFMA R13, R26, R13, R21 ;  /* 0x0000000d1a0d7223 */ /* 0x000fe20000000015 */
[----:B------:R-:W-:Y:S02]  /*0aa0*/  FFMA R12, R25, R12, R20 ;  /* 0x0000000c190c7223 */ /* 0x000fe40000000014 */
[----:B------:R-:W-:Y:S02]  /*0ab0*/  FSETP.GEU.AND P1, PT, R2, RZ, PT ;  /* 0x000000ff0200720b */ /* 0x000fe40003f2e000 */
[----:B------:R-:W-:Y:S02]  /*0ac0*/  FSETP.GEU.AND P2, PT, R14, RZ, PT ;  /* 0x000000ff0e00720b */ /* 0x000fe40003f4e000 */
[----:B------:R-:W-:-:S02]  /*0ad0*/  FSETP.GEU.AND P3, PT, R13, RZ, PT ;  /* 0x000000ff0d00720b */ /* 0x000fc40003f6e000 */
[----:B------:R-:W-:Y:S02]  /*0ae0*/  FSETP.GEU.AND P4, PT, R12, RZ, PT ;  /* 0x000000ff0c00720b */ /* 0x000fe40003f8e000 */
[----:B------:R-:W-:Y:S02]  /*0af0*/  SEL R15, R2, RZ, P1 ;  /* 0x000000ff020f7207 */ /* 0x000fe40000800000 */
[----:B------:R-:W-:Y:S02]  /*0b00*/  SEL R14, R14, RZ, P2 ;  /* 0x000000ff0e0e7207 */ /* 0x000fe40001000000 */
[----:B------:R-:W-:Y:S02]  /*0b10*/  SEL R13, R13, RZ, P3 ;  /* 0x000000ff0d0d7207 */ /* 0x000fe40001800000 */
[----:B------:R-:W-:Y:S01]  /*0b20*/  SEL R12, R12, RZ, P4 ;  /* 0x000000ff0c0c7207 */ /* 0x000fe20002000000 */
[----:B-1----:R-:W-:Y:S06]  /*0b30*/  @P0 EXIT ;  /* 0x000000000000094d */ /* 0x002fec0003800000 */
[----:B------:R-:W-:Y:S01]  /*0b40*/  STG.E.128 desc[UR4][R10.64+0x800], R12 ;  /* 0x0008000c0a007986 */ /* 0x000fe2000c101d04 */
[----:B------:R-:W-:Y:S05]  /*0b50*/  EXIT ;  /* 0x000000000000794d */ /* 0x000fea0003800000 */
.L_x_0:
[----:B------:R-:W-:-:S00]  /*0b60*/  BRA `(.L_x_0) ;  /* 0xfffffffc00fc7947 */ /* 0x000fc0000383ffff */
[----:B------:R-:W-:-:S00]  /*0b70*/  NOP ;  /* 0x0000000000007918 */ /* 0x000fc00000000000 */
        /* <DEDUP_REMOVED lines=8> */
.L_x_1:


//--------------------- .nv.global.init           --------------------------
	.section	.nv.global.init,"aw",@progbits
.nv.global.init:
	.type		_$_str,@object
	.size		_$_str,(_$_str_$_2 - _$_str)
_$_str:
        /*0000*/ 	.byte	0x5f, 0x5f, 0x43, 0x55, 0x44, 0x41, 0x5f, 0x46, 0x54, 0x5a, 0x00
	.type		_$_str_$_2,@object
	.size		_$_str_$_2,(.L_1 - _$_str_$_2)
_$_str_$_2:
        /*000b*/ 	.byte	0x5f, 0x5f, 0x43, 0x55, 0x44, 0x41, 0x5f, 0x50, 0x52, 0x45, 0x43, 0x5f, 0x53, 0x51, 0x52, 0x54
        /*001b*/ 	.byte	0x00
.L_1:


//--------------------- .nv.constant0.triton_poi_fused__native_batch_norm_legit_no_training_relu_19 --------------------------
	.section	.nv.constant0.triton_poi_fused__native_batch_norm_legit_no_training_relu_19,"a",@progbits
	.sectionflags	@""
	.align	4
.nv.constant0.triton_poi_fused__native_batch_norm_legit_no_training_relu_19:
	.zero		580
